//
// Generated by NVIDIA NVVM Compiler
//
// Compiler Build ID: CL-36424714
// Cuda compilation tools, release 13.0, V13.0.88
// Based on NVVM 20.0.0
//

.version 9.0
.target sm_100
.address_size 64

	// .globl	_Z20parallelLinearSearchPiiS_S_i
// _ZZ20parallelLinearSearchPiiS_S_iE9sharedArr has been demoted
// _ZZ17parallelInnerJoinPiS_S_S_iiE10sharedArr2 has been demoted

.visible .entry _Z20parallelLinearSearchPiiS_S_i(
	.param .u64 .ptr .align 1 _Z20parallelLinearSearchPiiS_S_i_param_0,
	.param .u32 _Z20parallelLinearSearchPiiS_S_i_param_1,
	.param .u64 .ptr .align 1 _Z20parallelLinearSearchPiiS_S_i_param_2,
	.param .u64 .ptr .align 1 _Z20parallelLinearSearchPiiS_S_i_param_3,
	.param .u32 _Z20parallelLinearSearchPiiS_S_i_param_4
)
{
	.reg .pred 	%p<5>;
	.reg .b32 	%r<13>;
	.reg .b64 	%rd<11>;
	// demoted variable
	.shared .align 4 .b8 _ZZ20parallelLinearSearchPiiS_S_iE9sharedArr[1024];
	ld.param.u64 	%rd1, [_Z20parallelLinearSearchPiiS_S_i_param_0];
	ld.param.u32 	%r4, [_Z20parallelLinearSearchPiiS_S_i_param_1];
	ld.param.u64 	%rd2, [_Z20parallelLinearSearchPiiS_S_i_param_2];
	ld.param.u64 	%rd3, [_Z20parallelLinearSearchPiiS_S_i_param_3];
	ld.param.u32 	%r5, [_Z20parallelLinearSearchPiiS_S_i_param_4];
	mov.u32 	%r6, %ctaid.x;
	mov.u32 	%r7, %ntid.x;
	mov.u32 	%r8, %tid.x;
	mad.lo.s32 	%r1, %r6, %r7, %r8;
	setp.ge.u32 	%p1, %r8, %r4;
	shl.b32 	%r9, %r8, 2;
	mov.u32 	%r10, _ZZ20parallelLinearSearchPiiS_S_iE9sharedArr;
	add.s32 	%r2, %r10, %r9;
	@%p1 bra 	$L__BB0_2;
	cvta.to.global.u64 	%rd4, %rd1;
	mul.wide.s32 	%rd5, %r1, 4;
	add.s64 	%rd6, %rd4, %rd5;
	ld.global.u32 	%r11, [%rd6];
	st.shared.u32 	[%r2], %r11;
$L__BB0_2:
	bar.sync 	0;
	setp.ge.s32 	%p2, %r1, %r4;
	@%p2 bra 	$L__BB0_6;
	ld.shared.u32 	%r12, [%r2];
	setp.ne.s32 	%p3, %r12, %r5;
	@%p3 bra 	$L__BB0_6;
	cvta.to.global.u64 	%rd7, %rd3;
	atom.global.add.u32 	%r3, [%rd7], 1;
	setp.gt.s32 	%p4, %r3, 99;
	@%p4 bra 	$L__BB0_6;
	cvta.to.global.u64 	%rd8, %rd2;
	mul.wide.s32 	%rd9, %r3, 4;
	add.s64 	%rd10, %rd8, %rd9;
	st.global.u32 	[%rd10], %r1;
$L__BB0_6:
	ret;

}
	// .globl	_Z17parallelMergeSortPiS_ii
.visible .entry _Z17parallelMergeSortPiS_ii(
	.param .u64 .ptr .align 1 _Z17parallelMergeSortPiS_ii_param_0,
	.param .u64 .ptr .align 1 _Z17parallelMergeSortPiS_ii_param_1,
	.param .u32 _Z17parallelMergeSortPiS_ii_param_2,
	.param .u32 _Z17parallelMergeSortPiS_ii_param_3
)
{
	.reg .pred 	%p<11>;
	.reg .b32 	%r<33>;
	.reg .b64 	%rd<17>;

	ld.param.u64 	%rd9, [_Z17parallelMergeSortPiS_ii_param_0];
	ld.param.u64 	%rd8, [_Z17parallelMergeSortPiS_ii_param_1];
	ld.param.u32 	%r14, [_Z17parallelMergeSortPiS_ii_param_2];
	ld.param.u32 	%r15, [_Z17parallelMergeSortPiS_ii_param_3];
	cvta.to.global.u64 	%rd1, %rd9;
	mov.u32 	%r16, %tid.x;
	mov.u32 	%r17, %ctaid.x;
	mov.u32 	%r18, %ntid.x;
	mad.lo.s32 	%r19, %r17, %r18, %r16;
	mul.lo.s32 	%r31, %r15, %r19;
	setp.ge.s32 	%p1, %r31, %r14;
	@%p1 bra 	$L__BB1_11;
	shr.u32 	%r20, %r15, 31;
	add.s32 	%r21, %r15, %r20;
	shr.s32 	%r22, %r21, 1;
	add.s32 	%r23, %r31, %r22;
	min.s32 	%r2, %r23, %r14;
	add.s32 	%r24, %r31, %r15;
	min.s32 	%r3, %r24, %r14;
	setp.lt.s32 	%p2, %r15, 2;
	setp.ge.s32 	%p3, %r23, %r3;
	and.pred  	%p4, %p2, %p3;
	@%p4 bra 	$L__BB1_11;
	cvta.to.global.u64 	%rd2, %rd8;
	mov.u32 	%r32, %r2;
	mov.u32 	%r30, %r31;
$L__BB1_3:
	setp.ne.s32 	%p5, %r32, %r3;
	@%p5 bra 	$L__BB1_5;
	add.s32 	%r7, %r31, 1;
	mul.wide.s32 	%rd13, %r31, 4;
	add.s64 	%rd16, %rd1, %rd13;
	mov.u32 	%r31, %r7;
	mov.u32 	%r32, %r3;
	bra.uni 	$L__BB1_10;
$L__BB1_5:
	setp.ne.s32 	%p6, %r31, %r2;
	@%p6 bra 	$L__BB1_7;
	add.s32 	%r8, %r32, 1;
	mul.wide.s32 	%rd12, %r32, 4;
	add.s64 	%rd16, %rd1, %rd12;
	mov.u32 	%r31, %r2;
	mov.u32 	%r32, %r8;
	bra.uni 	$L__BB1_10;
$L__BB1_7:
	mul.wide.s32 	%rd10, %r31, 4;
	add.s64 	%rd16, %rd1, %rd10;
	ld.global.u32 	%r25, [%rd16];
	mul.wide.s32 	%rd11, %r32, 4;
	add.s64 	%rd6, %rd1, %rd11;
	ld.global.u32 	%r26, [%rd6];
	setp.ge.s32 	%p7, %r25, %r26;
	@%p7 bra 	$L__BB1_9;
	add.s32 	%r31, %r31, 1;
	bra.uni 	$L__BB1_10;
$L__BB1_9:
	add.s32 	%r32, %r32, 1;
	mov.u64 	%rd16, %rd6;
$L__BB1_10:
	ld.global.u32 	%r27, [%rd16];
	mul.wide.s32 	%rd14, %r30, 4;
	add.s64 	%rd15, %rd2, %rd14;
	st.global.u32 	[%rd15], %r27;
	add.s32 	%r30, %r30, 1;
	setp.lt.s32 	%p8, %r31, %r2;
	setp.lt.s32 	%p9, %r32, %r3;
	or.pred  	%p10, %p8, %p9;
	@%p10 bra 	$L__BB1_3;
$L__BB1_11:
	ret;

}
	// .globl	_Z17parallelInnerJoinPiS_S_S_ii
.visible .entry _Z17parallelInnerJoinPiS_S_S_ii(
	.param .u64 .ptr .align 1 _Z17parallelInnerJoinPiS_S_S_ii_param_0,
	.param .u64 .ptr .align 1 _Z17parallelInnerJoinPiS_S_S_ii_param_1,
	.param .u64 .ptr .align 1 _Z17parallelInnerJoinPiS_S_S_ii_param_2,
	.param .u64 .ptr .align 1 _Z17parallelInnerJoinPiS_S_S_ii_param_3,
	.param .u32 _Z17parallelInnerJoinPiS_S_S_ii_param_4,
	.param .u32 _Z17parallelInnerJoinPiS_S_S_ii_param_5
)
{
	.reg .pred 	%p<19>;
	.reg .b32 	%r<65>;
	.reg .b64 	%rd<23>;
	// demoted variable
	.shared .align 4 .b8 _ZZ17parallelInnerJoinPiS_S_S_iiE10sharedArr2[1024];
	ld.param.u64 	%rd4, [_Z17parallelInnerJoinPiS_S_S_ii_param_0];
	ld.param.u64 	%rd5, [_Z17parallelInnerJoinPiS_S_S_ii_param_1];
	ld.param.u64 	%rd6, [_Z17parallelInnerJoinPiS_S_S_ii_param_2];
	ld.param.u64 	%rd7, [_Z17parallelInnerJoinPiS_S_S_ii_param_3];
	ld.param.u32 	%r26, [_Z17parallelInnerJoinPiS_S_S_ii_param_4];
	ld.param.u32 	%r27, [_Z17parallelInnerJoinPiS_S_S_ii_param_5];
	cvta.to.global.u64 	%rd1, %rd6;
	cvta.to.global.u64 	%rd2, %rd7;
	mov.u32 	%r28, %ctaid.x;
	mov.u32 	%r29, %ntid.x;
	mov.u32 	%r1, %tid.x;
	mad.lo.s32 	%r2, %r28, %r29, %r1;
	setp.ge.u32 	%p1, %r1, %r27;
	@%p1 bra 	$L__BB2_2;
	cvta.to.global.u64 	%rd8, %rd5;
	mul.wide.s32 	%rd9, %r2, 4;
	add.s64 	%rd10, %rd8, %rd9;
	ld.global.u32 	%r30, [%rd10];
	shl.b32 	%r31, %r1, 2;
	mov.u32 	%r32, _ZZ17parallelInnerJoinPiS_S_S_iiE10sharedArr2;
	add.s32 	%r33, %r32, %r31;
	st.shared.u32 	[%r33], %r30;
$L__BB2_2:
	bar.sync 	0;
	setp.ge.s32 	%p2, %r2, %r26;
	setp.lt.s32 	%p3, %r27, 1;
	or.pred  	%p4, %p2, %p3;
	@%p4 bra 	$L__BB2_24;
	cvta.to.global.u64 	%rd11, %rd4;
	mul.wide.s32 	%rd12, %r2, 4;
	add.s64 	%rd3, %rd11, %rd12;
	and.b32  	%r3, %r27, 3;
	setp.lt.u32 	%p5, %r27, 4;
	mov.b32 	%r64, 0;
	@%p5 bra 	$L__BB2_18;
	and.b32  	%r64, %r27, 2147483644;
	mov.u32 	%r37, _ZZ17parallelInnerJoinPiS_S_S_iiE10sharedArr2;
	add.s32 	%r58, %r37, 8;
	neg.s32 	%r60, %r64;
	mov.b32 	%r59, 1;
$L__BB2_5:
	ld.global.u32 	%r38, [%rd3];
	ld.shared.u32 	%r39, [%r58+-8];
	setp.ne.s32 	%p6, %r38, %r39;
	@%p6 bra 	$L__BB2_8;
	atom.global.add.u32 	%r9, [%rd2], 1;
	setp.gt.s32 	%p7, %r9, 9999;
	@%p7 bra 	$L__BB2_8;
	shl.b32 	%r40, %r9, 1;
	mul.wide.s32 	%rd13, %r40, 4;
	add.s64 	%rd14, %rd1, %rd13;
	st.global.u32 	[%rd14], %r2;
	add.s32 	%r41, %r59, -1;
	st.global.u32 	[%rd14+4], %r41;
$L__BB2_8:
	ld.global.u32 	%r42, [%rd3];
	ld.shared.u32 	%r43, [%r58+-4];
	setp.ne.s32 	%p8, %r42, %r43;
	@%p8 bra 	$L__BB2_11;
	atom.global.add.u32 	%r10, [%rd2], 1;
	setp.gt.s32 	%p9, %r10, 9999;
	@%p9 bra 	$L__BB2_11;
	shl.b32 	%r44, %r10, 1;
	mul.wide.s32 	%rd15, %r44, 4;
	add.s64 	%rd16, %rd1, %rd15;
	st.global.u32 	[%rd16], %r2;
	st.global.u32 	[%rd16+4], %r59;
$L__BB2_11:
	ld.global.u32 	%r45, [%rd3];
	ld.shared.u32 	%r46, [%r58];
	setp.ne.s32 	%p10, %r45, %r46;
	@%p10 bra 	$L__BB2_14;
	atom.global.add.u32 	%r11, [%rd2], 1;
	setp.gt.s32 	%p11, %r11, 9999;
	@%p11 bra 	$L__BB2_14;
	shl.b32 	%r47, %r11, 1;
	mul.wide.s32 	%rd17, %r47, 4;
	add.s64 	%rd18, %rd1, %rd17;
	st.global.u32 	[%rd18], %r2;
	add.s32 	%r48, %r59, 1;
	st.global.u32 	[%rd18+4], %r48;
$L__BB2_14:
	ld.global.u32 	%r49, [%rd3];
	ld.shared.u32 	%r50, [%r58+4];
	setp.ne.s32 	%p12, %r49, %r50;
	@%p12 bra 	$L__BB2_17;
	atom.global.add.u32 	%r12, [%rd2], 1;
	setp.gt.s32 	%p13, %r12, 9999;
	@%p13 bra 	$L__BB2_17;
	shl.b32 	%r51, %r12, 1;
	mul.wide.s32 	%rd19, %r51, 4;
	add.s64 	%rd20, %rd1, %rd19;
	st.global.u32 	[%rd20], %r2;
	add.s32 	%r52, %r59, 2;
	st.global.u32 	[%rd20+4], %r52;
$L__BB2_17:
	add.s32 	%r60, %r60, 4;
	add.s32 	%r59, %r59, 4;
	add.s32 	%r58, %r58, 16;
	setp.ne.s32 	%p14, %r60, 0;
	@%p14 bra 	$L__BB2_5;
$L__BB2_18:
	setp.eq.s32 	%p15, %r3, 0;
	@%p15 bra 	$L__BB2_24;
	shl.b32 	%r53, %r64, 2;
	mov.u32 	%r54, _ZZ17parallelInnerJoinPiS_S_S_iiE10sharedArr2;
	add.s32 	%r63, %r54, %r53;
	neg.s32 	%r62, %r3;
$L__BB2_20:
	.pragma "nounroll";
	ld.global.u32 	%r55, [%rd3];
	ld.shared.u32 	%r56, [%r63];
	setp.ne.s32 	%p16, %r55, %r56;
	@%p16 bra 	$L__BB2_23;
	atom.global.add.u32 	%r22, [%rd2], 1;
	setp.gt.s32 	%p17, %r22, 9999;
	@%p17 bra 	$L__BB2_23;
	shl.b32 	%r57, %r22, 1;
	mul.wide.s32 	%rd21, %r57, 4;
	add.s64 	%rd22, %rd1, %rd21;
	st.global.u32 	[%rd22], %r2;
	st.global.u32 	[%rd22+4], %r64;
$L__BB2_23:
	add.s32 	%r64, %r64, 1;
	add.s32 	%r63, %r63, 4;
	add.s32 	%r62, %r62, 1;
	setp.ne.s32 	%p18, %r62, 0;
	@%p18 bra 	$L__BB2_20;
$L__BB2_24:
	ret;

}


// ===== COMPILED SASS (sm_100) =====

	.target	sm_100

	.elftype	@"ET_EXEC"


//--------------------- .note.nv.tkinfo           --------------------------
	.section	.note.nv.tkinfo,"",@"SHT_NOTE"
	.sectionflags	@"SHF_NOTE_NV_TKINFO"
	.tkinfo
        /*0018*/ 	.word	0x00000002
        /*0030*/ 	.string	""
        /*0030*/ 	.string	"ptxas"
        /*0030*/ 	.string	"Cuda compilation tools, release 13.0, V13.0.88"
        /*0030*/ 	.string	"Build cuda_13.0.r13.0/compiler.36424714_0"
        /*0030*/ 	.string	"-arch sm_100 -m 64 "



//--------------------- .note.nv.cuinfo           --------------------------
	.section	.note.nv.cuinfo,"",@"SHT_NOTE"
	.sectionflags	@"SHF_NOTE_NV_CUINFO"
        /*0018*/ 	.short	0x0002
        /*001a*/ 	.short	0x0064
        /*001c*/ 	.short	0x0082
	.zero		2


//--------------------- .nv.info                  --------------------------
	.section	.nv.info,"",@"SHT_CUDA_INFO"
	.align	4


	//----- nvinfo : EIATTR_REGCOUNT
	.align		4
        /*0000*/ 	.byte	0x04, 0x2f
        /*0002*/ 	.short	(.L_1 - .L_0)
	.align		4
.L_0:
        /*0004*/ 	.word	index@(_Z20parallelLinearSearchPiiS_S_i)
        /*0008*/ 	.word	0x0000000c


	//----- nvinfo : EIATTR_FRAME_SIZE
	.align		4
.L_1:
        /*000c*/ 	.byte	0x04, 0x11
        /*000e*/ 	.short	(.L_3 - .L_2)
	.align		4
.L_2:
        /*0010*/ 	.word	index@(_Z20parallelLinearSearchPiiS_S_i)
        /*0014*/ 	.word	0x00000000


	//----- nvinfo : EIATTR_REGCOUNT
	.align		4
.L_3:
        /*0018*/ 	.byte	0x04, 0x2f
        /*001a*/ 	.short	(.L_5 - .L_4)
	.align		4
.L_4:
        /*001c*/ 	.word	index@(_Z17parallelMergeSortPiS_ii)
        /*0020*/ 	.word	0x00000014


	//----- nvinfo : EIATTR_FRAME_SIZE
	.align		4
.L_5:
        /*0024*/ 	.byte	0x04, 0x11
        /*0026*/ 	.short	(.L_7 - .L_6)
	.align		4
.L_6:
        /*0028*/ 	.word	index@(_Z17parallelMergeSortPiS_ii)
        /*002c*/ 	.word	0x00000000


	//----- nvinfo : EIATTR_REGCOUNT
	.align		4
.L_7:
        /*0030*/ 	.byte	0x04, 0x2f
        /*0032*/ 	.short	(.L_9 - .L_8)
	.align		4
.L_8:
        /*0034*/ 	.word	index@(_Z17parallelInnerJoinPiS_S_S_ii)
        /*0038*/ 	.word	0x00000016


	//----- nvinfo : EIATTR_FRAME_SIZE
	.align		4
.L_9:
        /*003c*/ 	.byte	0x04, 0x11
        /*003e*/ 	.short	(.L_11 - .L_10)
	.align		4
.L_10:
        /*0040*/ 	.word	index@(_Z17parallelInnerJoinPiS_S_S_ii)
        /*0044*/ 	.word	0x00000000


	//----- nvinfo : EIATTR_MIN_STACK_SIZE
	.align		4
.L_11:
        /*0048*/ 	.byte	0x04, 0x12
        /*004a*/ 	.short	(.L_13 - .L_12)
	.align		4
.L_12:
        /*004c*/ 	.word	index@(_Z17parallelInnerJoinPiS_S_S_ii)
        /*0050*/ 	.word	0x00000000


	//----- nvinfo : EIATTR_MIN_STACK_SIZE
	.align		4
.L_13:
        /*0054*/ 	.byte	0x04, 0x12
        /*0056*/ 	.short	(.L_15 - .L_14)
	.align		4
.L_14:
        /*0058*/ 	.word	index@(_Z17parallelMergeSortPiS_ii)
        /*005c*/ 	.word	0x00000000


	//----- nvinfo : EIATTR_MIN_STACK_SIZE
	.align		4
.L_15:
        /*0060*/ 	.byte	0x04, 0x12
        /*0062*/ 	.short	(.L_17 - .L_16)
	.align		4
.L_16:
        /*0064*/ 	.word	index@(_Z20parallelLinearSearchPiiS_S_i)
        /*0068*/ 	.word	0x00000000
.L_17:


//--------------------- .nv.compat                --------------------------
	.section	.nv.compat,"",@"SHT_CUDA_COMPAT_INFO"
	.align	4
        /*0000*/ 	.byte	0x02, 0x09, 0x00, 0x00, 0x02, 0x02, 0x01, 0x00, 0x02, 0x05, 0x05, 0x00, 0x03, 0x07, 0x01, 0x01
        /*0010*/ 	.byte	0x02, 0x03, 0x00, 0x00, 0x02, 0x06, 0x01, 0x00, 0x04, 0x0b, 0x08, 0x00, 0x09, 0x00, 0x00, 0x00
        /*0020*/ 	.byte	0x00, 0x00, 0x00, 0x00


//--------------------- .nv.info._Z17parallelInnerJoinPiS_S_S_ii --------------------------
	.section	.nv.info._Z17parallelInnerJoinPiS_S_S_ii,"",@"SHT_CUDA_INFO"
	.sectionflags	@""
	.align	4


	//----- nvinfo : EIATTR_CUDA_API_VERSION
	.align		4
        /*0000*/ 	.byte	0x04, 0x37
        /*0002*/ 	.short	(.L_19 - .L_18)
.L_18:
        /*0004*/ 	.word	0x00000082


	//----- nvinfo : EIATTR_KPARAM_INFO
	.align		4
.L_19:
        /*0008*/ 	.byte	0x04, 0x17
        /*000a*/ 	.short	(.L_21 - .L_20)
.L_20:
        /*000c*/ 	.word	0x00000000
        /*0010*/ 	.short	0x0005
        /*0012*/ 	.short	0x0024
        /*0014*/ 	.byte	0x00, 0xf0, 0x11, 0x00


	//----- nvinfo : EIATTR_KPARAM_INFO
	.align		4
.L_21:
        /*0018*/ 	.byte	0x04, 0x17
        /*001a*/ 	.short	(.L_23 - .L_22)
.L_22:
        /*001c*/ 	.word	0x00000000
        /*0020*/ 	.short	0x0004
        /*0022*/ 	.short	0x0020
        /*0024*/ 	.byte	0x00, 0xf0, 0x11, 0x00


	//----- nvinfo : EIATTR_KPARAM_INFO
	.align		4
.L_23:
        /*0028*/ 	.byte	0x04, 0x17
        /*002a*/ 	.short	(.L_25 - .L_24)
.L_24:
        /*002c*/ 	.word	0x00000000
        /*0030*/ 	.short	0x0003
        /*0032*/ 	.short	0x0018
        /*0034*/ 	.byte	0x00, 0xf5, 0x21, 0x00


	//----- nvinfo : EIATTR_KPARAM_INFO
	.align		4
.L_25:
        /*0038*/ 	.byte	0x04, 0x17
        /*003a*/ 	.short	(.L_27 - .L_26)
.L_26:
        /*003c*/ 	.word	0x00000000
        /*0040*/ 	.short	0x0002
        /*0042*/ 	.short	0x0010
        /*0044*/ 	.byte	0x00, 0xf5, 0x21, 0x00


	//----- nvinfo : EIATTR_KPARAM_INFO
	.align		4
.L_27:
        /*0048*/ 	.byte	0x04, 0x17
        /*004a*/ 	.short	(.L_29 - .L_28)
.L_28:
        /*004c*/ 	.word	0x00000000
        /*0050*/ 	.short	0x0001
        /*0052*/ 	.short	0x0008
        /*0054*/ 	.byte	0x00, 0xf5, 0x21, 0x00


	//----- nvinfo : EIATTR_KPARAM_INFO
	.align		4
.L_29:
        /*0058*/ 	.byte	0x04, 0x17
        /*005a*/ 	.short	(.L_31 - .L_30)
.L_30:
        /*005c*/ 	.word	0x00000000
        /*0060*/ 	.short	0x0000
        /*0062*/ 	.short	0x0000
        /*0064*/ 	.byte	0x00, 0xf5, 0x21, 0x00


	//----- nvinfo : EIATTR_SPARSE_MMA_MASK
	.align		4
.L_31:
        /*0068*/ 	.byte	0x03, 0x50
        /*006a*/ 	.short	0x0000


	//----- nvinfo : EIATTR_MAXREG_COUNT
	.align		4
        /*006c*/ 	.byte	0x03, 0x1b
        /*006e*/ 	.short	0x00ff


	//----- nvinfo : EIATTR_NUM_BARRIERS
	.align		4
        /*0070*/ 	.byte	0x02, 0x4c
        /*0072*/ 	.byte	0x01
	.zero		1


	//----- nvinfo : EIATTR_MERCURY_ISA_VERSION
	.align		4
        /*0074*/ 	.byte	0x03, 0x5f
        /*0076*/ 	.short	0x0101


	//----- nvinfo : EIATTR_INT_WARP_WIDE_INSTR_OFFSETS
	.align		4
        /*0078*/ 	.byte	0x04, 0x31
        /*007a*/ 	.short	(.L_33 - .L_32)


	//   ....[0]....
.L_32:
        /*007c*/ 	.word	0x000002b0


	//   ....[1]....
        /*0080*/ 	.word	0x00000340


	//   ....[2]....
        /*0084*/ 	.word	0x00000430


	//   ....[3]....
        /*0088*/ 	.word	0x000004c0


	//   ....[4]....
        /*008c*/ 	.word	0x000005b0


	//   ....[5]....
        /*0090*/ 	.word	0x00000640


	//   ....[6]....
        /*0094*/ 	.word	0x00000750


	//   ....[7]....
        /*0098*/ 	.word	0x000007e0


	//   ....[8]....
        /*009c*/ 	.word	0x000009a0


	//   ....[9]....
        /*00a0*/ 	.word	0x00000a30


	//----- nvinfo : EIATTR_VRC_CTA_INIT_COUNT
	.align		4
.L_33:
        /*00a4*/ 	.byte	0x02, 0x4a
	.zero		1
	.zero		1


	//----- nvinfo : EIATTR_EXIT_INSTR_OFFSETS
	.align		4
        /*00a8*/ 	.byte	0x04, 0x1c
        /*00aa*/ 	.short	(.L_35 - .L_34)


	//   ....[0]....
.L_34:
        /*00ac*/ 	.word	0x00000170


	//   ....[1]....
        /*00b0*/ 	.word	0x000008c0


	//   ....[2]....
        /*00b4*/ 	.word	0x00000af0


	//----- nvinfo : EIATTR_CRS_STACK_SIZE
	.align		4
.L_35:
        /*00b8*/ 	.byte	0x04, 0x1e
        /*00ba*/ 	.short	(.L_37 - .L_36)
.L_36:
        /*00bc*/ 	.word	0x00000000


	//----- nvinfo : EIATTR_CBANK_PARAM_SIZE
	.align		4
.L_37:
        /*00c0*/ 	.byte	0x03, 0x19
        /*00c2*/ 	.short	0x0028


	//----- nvinfo : EIATTR_PARAM_CBANK
	.align		4
        /*00c4*/ 	.byte	0x04, 0x0a
        /*00c6*/ 	.short	(.L_39 - .L_38)
	.align		4
.L_38:
        /*00c8*/ 	.word	index@(.nv.constant0._Z17parallelInnerJoinPiS_S_S_ii)
        /*00cc*/ 	.short	0x0380
        /*00ce*/ 	.short	0x0028


	//----- nvinfo : EIATTR_SW_WAR
	.align		4
.L_39:
        /*00d0*/ 	.byte	0x04, 0x36
        /*00d2*/ 	.short	(.L_41 - .L_40)
.L_40:
        /*00d4*/ 	.word	0x00000008
.L_41:


//--------------------- .nv.info._Z17parallelMergeSortPiS_ii --------------------------
	.section	.nv.info._Z17parallelMergeSortPiS_ii,"",@"SHT_CUDA_INFO"
	.sectionflags	@""
	.align	4


	//----- nvinfo : EIATTR_CUDA_API_VERSION
	.align		4
        /*0000*/ 	.byte	0x04, 0x37
        /*0002*/ 	.short	(.L_43 - .L_42)
.L_42:
        /*0004*/ 	.word	0x00000082


	//----- nvinfo : EIATTR_KPARAM_INFO
	.align		4
.L_43:
        /*0008*/ 	.byte	0x04, 0x17
        /*000a*/ 	.short	(.L_45 - .L_44)
.L_44:
        /*000c*/ 	.word	0x00000000
        /*0010*/ 	.short	0x0003
        /*0012*/ 	.short	0x0014
        /*0014*/ 	.byte	0x00, 0xf0, 0x11, 0x00


	//----- nvinfo : EIATTR_KPARAM_INFO
	.align		4
.L_45:
        /*0018*/ 	.byte	0x04, 0x17
        /*001a*/ 	.short	(.L_47 - .L_46)
.L_46:
        /*001c*/ 	.word	0x00000000
        /*0020*/ 	.short	0x0002
        /*0022*/ 	.short	0x0010
        /*0024*/ 	.byte	0x00, 0xf0, 0x11, 0x00


	//----- nvinfo : EIATTR_KPARAM_INFO
	.align		4
.L_47:
        /*0028*/ 	.byte	0x04, 0x17
        /*002a*/ 	.short	(.L_49 - .L_48)
.L_48:
        /*002c*/ 	.word	0x00000000
        /*0030*/ 	.short	0x0001
        /*0032*/ 	.short	0x0008
        /*0034*/ 	.byte	0x00, 0xf5, 0x21, 0x00


	//----- nvinfo : EIATTR_KPARAM_INFO
	.align		4
.L_49:
        /*0038*/ 	.byte	0x04, 0x17
        /*003a*/ 	.short	(.L_51 - .L_50)
.L_50:
        /*003c*/ 	.word	0x00000000
        /*0040*/ 	.short	0x0000
        /*0042*/ 	.short	0x0000
        /*0044*/ 	.byte	0x00, 0xf5, 0x21, 0x00


	//----- nvinfo : EIATTR_SPARSE_MMA_MASK
	.align		4
.L_51:
        /*0048*/ 	.byte	0x03, 0x50
        /*004a*/ 	.short	0x0000


	//----- nvinfo : EIATTR_MAXREG_COUNT
	.align		4
        /*004c*/ 	.byte	0x03, 0x1b
        /*004e*/ 	.short	0x00ff


	//----- nvinfo : EIATTR_MERCURY_ISA_VERSION
	.align		4
        /*0050*/ 	.byte	0x03, 0x5f
        /*0052*/ 	.short	0x0101


	//----- nvinfo : EIATTR_VRC_CTA_INIT_COUNT
	.align		4
        /*0054*/ 	.byte	0x02, 0x4a
	.zero		1
	.zero		1


	//----- nvinfo : EIATTR_EXIT_INSTR_OFFSETS
	.align		4
        /*0058*/ 	.byte	0x04, 0x1c
        /*005a*/ 	.short	(.L_53 - .L_52)


	//   ....[0]....
.L_52:
        /*005c*/ 	.word	0x00000080


	//   ....[1]....
        /*0060*/ 	.word	0x000000f0


	//   ....[2]....
        /*0064*/ 	.word	0x00000360


	//----- nvinfo : EIATTR_CRS_STACK_SIZE
	.align		4
.L_53:
        /*0068*/ 	.byte	0x04, 0x1e
        /*006a*/ 	.short	(.L_55 - .L_54)
.L_54:
        /*006c*/ 	.word	0x00000000


	//----- nvinfo : EIATTR_CBANK_PARAM_SIZE
	.align		4
.L_55:
        /*0070*/ 	.byte	0x03, 0x19
        /*0072*/ 	.short	0x0018


	//----- nvinfo : EIATTR_PARAM_CBANK
	.align		4
        /*0074*/ 	.byte	0x04, 0x0a
        /*0076*/ 	.short	(.L_57 - .L_56)
	.align		4
.L_56:
        /*0078*/ 	.word	index@(.nv.constant0._Z17parallelMergeSortPiS_ii)
        /*007c*/ 	.short	0x0380
        /*007e*/ 	.short	0x0018


	//----- nvinfo : EIATTR_SW_WAR
	.align		4
.L_57:
        /*0080*/ 	.byte	0x04, 0x36
        /*0082*/ 	.short	(.L_59 - .L_58)
.L_58:
        /*0084*/ 	.word	0x00000008
.L_59:


//--------------------- .nv.info._Z20parallelLinearSearchPiiS_S_i --------------------------
	.section	.nv.info._Z20parallelLinearSearchPiiS_S_i,"",@"SHT_CUDA_INFO"
	.sectionflags	@""
	.align	4


	//----- nvinfo : EIATTR_CUDA_API_VERSION
	.align		4
        /*0000*/ 	.byte	0x04, 0x37
        /*0002*/ 	.short	(.L_61 - .L_60)
.L_60:
        /*0004*/ 	.word	0x00000082


	//----- nvinfo : EIATTR_KPARAM_INFO
	.align		4
.L_61:
        /*0008*/ 	.byte	0x04, 0x17
        /*000a*/ 	.short	(.L_63 - .L_62)
.L_62:
        /*000c*/ 	.word	0x00000000
        /*0010*/ 	.short	0x0004
        /*0012*/ 	.short	0x0020
        /*0014*/ 	.byte	0x00, 0xf0, 0x11, 0x00


	//----- nvinfo : EIATTR_KPARAM_INFO
	.align		4
.L_63:
        /*0018*/ 	.byte	0x04, 0x17
        /*001a*/ 	.short	(.L_65 - .L_64)
.L_64:
        /*001c*/ 	.word	0x00000000
        /*0020*/ 	.short	0x0003
        /*0022*/ 	.short	0x0018
        /*0024*/ 	.byte	0x00, 0xf5, 0x21, 0x00


	//----- nvinfo : EIATTR_KPARAM_INFO
	.align		4
.L_65:
        /*0028*/ 	.byte	0x04, 0x17
        /*002a*/ 	.short	(.L_67 - .L_66)
.L_66:
        /*002c*/ 	.word	0x00000000
        /*0030*/ 	.short	0x0002
        /*0032*/ 	.short	0x0010
        /*0034*/ 	.byte	0x00, 0xf5, 0x21, 0x00


	//----- nvinfo : EIATTR_KPARAM_INFO
	.align		4
.L_67:
        /*0038*/ 	.byte	0x04, 0x17
        /*003a*/ 	.short	(.L_69 - .L_68)
.L_68:
        /*003c*/ 	.word	0x00000000
        /*0040*/ 	.short	0x0001
        /*0042*/ 	.short	0x0008
        /*0044*/ 	.byte	0x00, 0xf0, 0x11, 0x00


	//----- nvinfo : EIATTR_KPARAM_INFO
	.align		4
.L_69:
        /*0048*/ 	.byte	0x04, 0x17
        /*004a*/ 	.short	(.L_71 - .L_70)
.L_70:
        /*004c*/ 	.word	0x00000000
        /*0050*/ 	.short	0x0000
        /*0052*/ 	.short	0x0000
        /*0054*/ 	.byte	0x00, 0xf5, 0x21, 0x00


	//----- nvinfo : EIATTR_SPARSE_MMA_MASK
	.align		4
.L_71:
        /*0058*/ 	.byte	0x03, 0x50
        /*005a*/ 	.short	0x0000


	//----- nvinfo : EIATTR_MAXREG_COUNT
	.align		4
        /*005c*/ 	.byte	0x03, 0x1b
        /*005e*/ 	.short	0x00ff


	//----- nvinfo : EIATTR_NUM_BARRIERS
	.align		4
        /*0060*/ 	.byte	0x02, 0x4c
        /*0062*/ 	.byte	0x01
	.zero		1


	//----- nvinfo : EIATTR_MERCURY_ISA_VERSION
	.align		4
        /*0064*/ 	.byte	0x03, 0x5f
        /*0066*/ 	.short	0x0101


	//----- nvinfo : EIATTR_INT_WARP_WIDE_INSTR_OFFSETS
	.align		4
        /*0068*/ 	.byte	0x04, 0x31
        /*006a*/ 	.short	(.L_73 - .L_72)


	//   ....[0]....
.L_72:
        /*006c*/ 	.word	0x00000180


	//   ....[1]....
        /*0070*/ 	.word	0x00000210


	//----- nvinfo : EIATTR_VRC_CTA_INIT_COUNT
	.align		4
.L_73:
        /*0074*/ 	.byte	0x02, 0x4a
	.zero		1
	.zero		1


	//----- nvinfo : EIATTR_EXIT_INSTR_OFFSETS
	.align		4
        /*0078*/ 	.byte	0x04, 0x1c
        /*007a*/ 	.short	(.L_75 - .L_74)


	//   ....[0]....
.L_74:
        /*007c*/ 	.word	0x00000120


	//   ....[1]....
        /*0080*/ 	.word	0x00000160


	//   ....[2]....
        /*0084*/ 	.word	0x00000240


	//   ....[3]....
        /*0088*/ 	.word	0x00000280


	//----- nvinfo : EIATTR_CBANK_PARAM_SIZE
	.align		4
.L_75:
        /*008c*/ 	.byte	0x03, 0x19
        /*008e*/ 	.short	0x0024


	//----- nvinfo : EIATTR_PARAM_CBANK
	.align		4
        /*0090*/ 	.byte	0x04, 0x0a
        /*0092*/ 	.short	(.L_77 - .L_76)
	.align		4
.L_76:
        /*0094*/ 	.word	index@(.nv.constant0._Z20parallelLinearSearchPiiS_S_i)
        /*0098*/ 	.short	0x0380
        /*009a*/ 	.short	0x0024


	//----- nvinfo : EIATTR_SW_WAR
	.align		4
.L_77:
        /*009c*/ 	.byte	0x04, 0x36
        /*009e*/ 	.short	(.L_79 - .L_78)
.L_78:
        /*00a0*/ 	.word	0x00000008
.L_79:


//--------------------- .nv.callgraph             --------------------------
	.section	.nv.callgraph,"",@"SHT_CUDA_CALLGRAPH"
	.align	4
	.sectionentsize	8
	.align		4
        /*0000*/ 	.word	0x00000000
	.align		4
        /*0004*/ 	.word	0xffffffff
	.align		4
        /*0008*/ 	.word	0x00000000
	.align		4
        /*000c*/ 	.word	0xfffffffe
	.align		4
        /*0010*/ 	.word	0x00000000
	.align		4
        /*0014*/ 	.word	0xfffffffd
	.align		4
        /*0018*/ 	.word	0x00000000
	.align		4
        /*001c*/ 	.word	0xfffffffc


//--------------------- .text._Z17parallelInnerJoinPiS_S_S_ii --------------------------
	.section	.text._Z17parallelInnerJoinPiS_S_S_ii,"ax",@progbits
	.align	128
        .global         _Z17parallelInnerJoinPiS_S_S_ii
        .type           _Z17parallelInnerJoinPiS_S_S_ii,@function
        .size           _Z17parallelInnerJoinPiS_S_S_ii,(.L_x_21 - _Z17parallelInnerJoinPiS_S_S_ii)
        .other          _Z17parallelInnerJoinPiS_S_S_ii,@"STO_CUDA_ENTRY STV_DEFAULT"
_Z17parallelInnerJoinPiS_S_S_ii:
.text._Z17parallelInnerJoinPiS_S_S_ii:
[----:B------:R-:W-:Y:S01]  /*0000*/  LDC R1, c[0x0][0x37c] ;  /* 0x0000df00ff017b82 */ /* 0x000fe20000000800 */
[----:B------:R-:W0:Y:S07]  /*0010*/  S2R R5, SR_TID.X ;  /* 0x0000000000057919 */ /* 0x000e2e0000002100 */
[----:B------:R-:W0:Y:S01]  /*0020*/  LDC R6, c[0x0][0x3a4] ;  /* 0x0000e900ff067b82 */ /* 0x000e220000000800 */
[----:B------:R-:W1:Y:S01]  /*0030*/  LDCU.64 UR6, c[0x0][0x358] ;  /* 0x00006b00ff0677ac */ /* 0x000e620008000a00 */
[----:B------:R-:W-:Y:S06]  /*0040*/  BSSY.RECONVERGENT B0, `(.L_x_0) ;  /* 0x000000e000007945 */ /* 0x000fec0003800200 */
[----:B------:R-:W2:Y:S08]  /*0050*/  S2UR UR4, SR_CTAID.X ;  /* 0x00000000000479c3 */ /* 0x000eb00000002500 */
[----:B------:R-:W2:Y:S01]  /*0060*/  LDC R0, c[0x0][0x360] ;  /* 0x0000d800ff007b82 */ /* 0x000ea20000000800 */
[----:B0-----:R-:W-:Y:S01]  /*0070*/  ISETP.GE.U32.AND P0, PT, R5, R6, PT ;  /* 0x000000060500720c */ /* 0x001fe20003f06070 */
[----:B--2---:R-:W-:-:S12]  /*0080*/  IMAD R0, R0, UR4, R5 ;  /* 0x0000000400007c24 */ /* 0x004fd8000f8e0205 */
[----:B-1----:R-:W-:Y:S05]  /*0090*/  @P0 BRA `(.L_x_1) ;  /* 0x0000000000200947 */ /* 0x002fea0003800000 */
[----:B------:R-:W0:Y:S02]  /*00a0*/  LDC.64 R2, c[0x0][0x388] ;  /* 0x0000e200ff027b82 */ /* 0x000e240000000a00 */
[----:B0-----:R-:W-:-:S06]  /*00b0*/  IMAD.WIDE R2, R0, 0x4, R2 ;  /* 0x0000000400027825 */ /* 0x001fcc00078e0202 */
[----:B------:R-:W2:Y:S01]  /*00c0*/  LDG.E R2, desc[UR6][R2.64] ;  /* 0x0000000602027981 */ /* 0x000ea2000c1e1900 */
[----:B------:R-:W0:Y:S01]  /*00d0*/  S2UR UR5, SR_CgaCtaId ;  /* 0x00000000000579c3 */ /* 0x000e220000008800 */
[----:B------:R-:W-:Y:S02]  /*00e0*/  UMOV UR4, 0x400 ;  /* 0x0000040000047882 */ /* 0x000fe40000000000 */
[----:B0-----:R-:W-:-:S06]  /*00f0*/  ULEA UR4, UR5, UR4, 0x18 ;  /* 0x0000000405047291 */ /* 0x001fcc000f8ec0ff */
[----:B------:R-:W-:-:S05]  /*0100*/  LEA R5, R5, UR4, 0x2 ;  /* 0x0000000405057c11 */ /* 0x000fca000f8e10ff */
[----:B--2---:R0:W-:Y:S02]  /*0110*/  STS [R5], R2 ;  /* 0x0000000205007388 */ /* 0x0041e40000000800 */
.L_x_1:
[----:B------:R-:W-:Y:S05]  /*0120*/  BSYNC.RECONVERGENT B0 ;  /* 0x0000000000007941 */ /* 0x000fea0003800200 */
.L_x_0:
[----:B------:R-:W1:Y:S01]  /*0130*/  LDCU UR4, c[0x0][0x3a0] ;  /* 0x00007400ff0477ac */ /* 0x000e620008000800 */
[----:B------:R-:W-:Y:S01]  /*0140*/  BAR.SYNC.DEFER_BLOCKING 0x0 ;  /* 0x0000000000007b1d */ /* 0x000fe20000010000 */
[----:B------:R-:W-:-:S04]  /*0150*/  ISETP.GE.AND P0, PT, R6, 0x1, PT ;  /* 0x000000010600780c */ /* 0x000fc80003f06270 */
[----:B-1----:R-:W-:-:S13]  /*0160*/  ISETP.GE.OR P0, PT, R0, UR4, !P0 ;  /* 0x0000000400007c0c */ /* 0x002fda000c706670 */
[----:B------:R-:W-:Y:S05]  /*0170*/  @P0 EXIT ;  /* 0x000000000000094d */ /* 0x000fea0003800000 */
[----:B0-----:R-:W0:Y:S01]  /*0180*/  LDC.64 R2, c[0x0][0x380] ;  /* 0x0000e000ff027b82 */ /* 0x001e220000000a00 */
[C---:B------:R-:W-:Y:S01]  /*0190*/  ISETP.GE.U32.AND P0, PT, R6.reuse, 0x4, PT ;  /* 0x000000040600780c */ /* 0x040fe20003f06070 */
[----:B------:R-:W-:Y:S01]  /*01a0*/  IMAD.MOV.U32 R4, RZ, RZ, RZ ;  /* 0x000000ffff047224 */ /* 0x000fe200078e00ff */
[----:B------:R-:W-:Y:S01]  /*01b0*/  LOP3.LUT R5, R6, 0x3, RZ, 0xc0, !PT ;  /* 0x0000000306057812 */ /* 0x000fe200078ec0ff */
[----:B0-----:R-:W-:-:S10]  /*01c0*/  IMAD.WIDE R2, R0, 0x4, R2 ;  /* 0x0000000400027825 */ /* 0x001fd400078e0202 */
[----:B------:R-:W-:Y:S05]  /*01d0*/  @!P0 BRA `(.L_x_2) ;  /* 0x0000000400b48947 */ /* 0x000fea0003800000 */
[----:B------:R-:W0:Y:S01]  /*01e0*/  S2UR UR5, SR_CgaCtaId ;  /* 0x00000000000579c3 */ /* 0x000e220000008800 */
[----:B------:R-:W-:Y:S01]  /*01f0*/  LOP3.LUT R4, R6, 0x7ffffffc, RZ, 0xc0, !PT ;  /* 0x7ffffffc06047812 */ /* 0x000fe200078ec0ff */
[----:B------:R-:W-:Y:S01]  /*0200*/  UMOV UR4, 0x400 ;  /* 0x0000040000047882 */ /* 0x000fe20000000000 */
[----:B------:R-:W-:-:S03]  /*0210*/  IMAD.MOV.U32 R6, RZ, RZ, 0x1 ;  /* 0x00000001ff067424 */ /* 0x000fc600078e00ff */
[----:B------:R-:W-:Y:S01]  /*0220*/  IMAD.MOV R7, RZ, RZ, -R4 ;  /* 0x000000ffff077224 */ /* 0x000fe200078e0a04 */
[----:B0-----:R-:W-:-:S04]  /*0230*/  ULEA UR4, UR5, UR4, 0x18 ;  /* 0x0000000405047291 */ /* 0x001fc8000f8ec0ff */
[----:B------:R-:W-:-:S12]  /*0240*/  UIADD3 UR4, UPT, UPT, UR4, 0x8, URZ ;  /* 0x0000000804047890 */ /* 0x000fd8000fffe0ff */
.L_x_11:
[----:B-12---:R-:W2:Y:S01]  /*0250*/  LDG.E R11, desc[UR6][R2.64] ;  /* 0x00000006020b7981 */ /* 0x006ea2000c1e1900 */
[----:B------:R-:W-:Y:S03]  /*0260*/  BSSY.RECONVERGENT B0, `(.L_x_3) ;  /* 0x0000017000007945 */ /* 0x000fe60003800200 */
[----:B------:R-:W2:Y:S02]  /*0270*/  LDS.64 R8, [UR4+-0x8] ;  /* 0xfffff804ff087984 */ /* 0x000ea40008000a00 */
[----:B--2---:R-:W-:-:S13]  /*0280*/  ISETP.NE.AND P0, PT, R11, R8, PT ;  /* 0x000000080b00720c */ /* 0x004fda0003f05270 */
[----:B0-----:R-:W-:Y:S05]  /*0290*/  @P0 BRA `(.L_x_4) ;  /* 0x00000000004c0947 */ /* 0x001fea0003800000 */
[----:B------:R-:W0:Y:S01]  /*02a0*/  S2R R13, SR_LANEID ;  /* 0x00000000000d7919 */ /* 0x000e220000000000 */
[----:B------:R-:W-:Y:S01]  /*02b0*/  VOTEU.ANY UR5, UPT, PT ;  /* 0x0000000000057886 */ /* 0x000fe200038e0100 */
[----:B------:R-:W1:Y:S01]  /*02c0*/  LDC.64 R10, c[0x0][0x398] ;  /* 0x0000e600ff0a7b82 */ /* 0x000e620000000a00 */
[----:B------:R-:W0:Y:S08]  /*02d0*/  FLO.U32 R14, UR5 ;  /* 0x00000005000e7d00 */ /* 0x000e3000080e0000 */
[----:B------:R-:W1:Y:S01]  /*02e0*/  POPC R19, UR5 ;  /* 0x0000000500137d09 */ /* 0x000e620008000000 */
[----:B0-----:R-:W-:-:S13]  /*02f0*/  ISETP.EQ.U32.AND P0, PT, R14, R13, PT ;  /* 0x0000000d0e00720c */ /* 0x001fda0003f02070 */
[----:B-1----:R-:W2:Y:S01]  /*0300*/  @P0 ATOMG.E.ADD.STRONG.GPU PT, R11, desc[UR6][R10.64], R19 ;  /* 0x800000130a0b09a8 */ /* 0x002ea200081ef106 */
[----:B------:R-:W0:Y:S02]  /*0310*/  S2R R12, SR_LTMASK ;  /* 0x00000000000c7919 */ /* 0x000e240000003900 */
[----:B0-----:R-:W-:-:S04]  /*0320*/  LOP3.LUT R16, R12, UR5, RZ, 0xc0, !PT ;  /* 0x000000050c107c12 */ /* 0x001fc8000f8ec0ff */
[----:B------:R-:W0:Y:S01]  /*0330*/  POPC R13, R16 ;  /* 0x00000010000d7309 */ /* 0x000e220000000000 */
[----:B--2---:R-:W0:Y:S02]  /*0340*/  SHFL.IDX PT, R8, R11, R14, 0x1f ;  /* 0x00001f0e0b087589 */ /* 0x004e2400000e0000 */
[----:B0-----:R-:W-:-:S05]  /*0350*/  IMAD.IADD R8, R8, 0x1, R13 ;  /* 0x0000000108087824 */ /* 0x001fca00078e020d */
[----:B------:R-:W-:-:S13]  /*0360*/  ISETP.GT.AND P0, PT, R8, 0x270f, PT ;  /* 0x0000270f0800780c */ /* 0x000fda0003f04270 */
[----:B------:R-:W0:Y:S01]  /*0370*/  @!P0 LDC.64 R12, c[0x0][0x390] ;  /* 0x0000e400ff0c8b82 */ /* 0x000e220000000a00 */
[----:B------:R-:W-:Y:S02]  /*0380*/  @!P0 IMAD.SHL.U32 R15, R8, 0x2, RZ ;  /* 0x00000002080f8824 */ /* 0x000fe400078e00ff */
[----:B------:R-:W-:Y:S02]  /*0390*/  @!P0 VIADD R17, R6, 0xffffffff ;  /* 0xffffffff06118836 */ /* 0x000fe40000000000 */
[----:B0-----:R-:W-:-:S05]  /*03a0*/  @!P0 IMAD.WIDE R12, R15, 0x4, R12 ;  /* 0x000000040f0c8825 */ /* 0x001fca00078e020c */
[----:B------:R0:W-:Y:S04]  /*03b0*/  @!P0 STG.E desc[UR6][R12.64+0x4], R17 ;  /* 0x000004110c008986 */ /* 0x0001e8000c101906 */
[----:B------:R0:W-:Y:S02]  /*03c0*/  @!P0 STG.E desc[UR6][R12.64], R0 ;  /* 0x000000000c008986 */ /* 0x0001e4000c101906 */
.L_x_4:
[----:B------:R-:W-:Y:S05]  /*03d0*/  BSYNC.RECONVERGENT B0 ;  /* 0x0000000000007941 */ /* 0x000fea0003800200 */
.L_x_3:
[----:B------:R-:W2:Y:S01]  /*03e0*/  LDG.E R8, desc[UR6][R2.64] ;  /* 0x0000000602087981 */ /* 0x000ea2000c1e1900 */
[----:B------:R-:W-:Y:S01]  /*03f0*/  BSSY.RECONVERGENT B0, `(.L_x_5) ;  /* 0x0000015000007945 */ /* 0x000fe20003800200 */
[----:B--2---:R-:W-:-:S13]  /*0400*/  ISETP.NE.AND P0, PT, R8, R9, PT ;  /* 0x000000090800720c */ /* 0x004fda0003f05270 */
[----:B------:R-:W-:Y:S05]  /*0410*/  @P0 BRA `(.L_x_6) ;  /* 0x0000000000480947 */ /* 0x000fea0003800000 */
[----:B------:R-:W1:Y:S01]  /*0420*/  S2R R9, SR_LANEID ;  /* 0x0000000000097919 */ /* 0x000e620000000000 */
[----:B------:R-:W-:Y:S01]  /*0430*/  VOTEU.ANY UR5, UPT, PT ;  /* 0x0000000000057886 */ /* 0x000fe200038e0100 */
[----:B------:R-:W2:Y:S01]  /*0440*/  LDC.64 R10, c[0x0][0x398] ;  /* 0x0000e600ff0a7b82 */ /* 0x000ea20000000a00 */
[----:B------:R-:W1:Y:S08]  /*0450*/  FLO.U32 R14, UR5 ;  /* 0x00000005000e7d00 */ /* 0x000e7000080e0000 */
[----:B------:R-:W2:Y:S01]  /*0460*/  POPC R15, UR5 ;  /* 0x00000005000f7d09 */ /* 0x000ea20008000000 */
[----:B-1----:R-:W-:-:S13]  /*0470*/  ISETP.EQ.U32.AND P0, PT, R14, R9, PT ;  /* 0x000000090e00720c */ /* 0x002fda0003f02070 */
[----:B--2---:R-:W0:Y:S01]  /*0480*/  @P0 ATOMG.E.ADD.STRONG.GPU PT, R11, desc[UR6][R10.64], R15 ;  /* 0x8000000f0a0b09a8 */ /* 0x004e2200081ef106 */
[----:B------:R-:W1:Y:S02]  /*0490*/  S2R R16, SR_LTMASK ;  /* 0x0000000000107919 */ /* 0x000e640000003900 */
[----:B-1----:R-:W-:-:S04]  /*04a0*/  LOP3.LUT R16, R16, UR5, RZ, 0xc0, !PT ;  /* 0x0000000510107c12 */ /* 0x002fc8000f8ec0ff */
[----:B------:R-:W1:Y:S01]  /*04b0*/  POPC R9, R16 ;  /* 0x0000001000097309 */ /* 0x000e620000000000 */
[----:B0-----:R-:W1:Y:S02]  /*04c0*/  SHFL.IDX PT, R12, R11, R14, 0x1f ;  /* 0x00001f0e0b0c7589 */ /* 0x001e6400000e0000 */
[----:B-1----:R-:W-:-:S05]  /*04d0*/  IMAD.IADD R12, R12, 0x1, R9 ;  /* 0x000000010c0c7824 */ /* 0x002fca00078e0209 */
[----:B------:R-:W-:-:S13]  /*04e0*/  ISETP.GT.AND P0, PT, R12, 0x270f, PT ;  /* 0x0000270f0c00780c */ /* 0x000fda0003f04270 */
[----:B------:R-:W0:Y:S01]  /*04f0*/  @!P0 LDC.64 R8, c[0x0][0x390] ;  /* 0x0000e400ff088b82 */ /* 0x000e220000000a00 */
[----:B------:R-:W-:-:S04]  /*0500*/  @!P0 IMAD.SHL.U32 R13, R12, 0x2, RZ ;  /* 0x000000020c0d8824 */ /* 0x000fc800078e00ff */
[----:B0-----:R-:W-:-:S05]  /*0510*/  @!P0 IMAD.WIDE R8, R13, 0x4, R8 ;  /* 0x000000040d088825 */ /* 0x001fca00078e0208 */
[----:B------:R1:W-:Y:S04]  /*0520*/  @!P0 STG.E desc[UR6][R8.64], R0 ;  /* 0x0000000008008986 */ /* 0x0003e8000c101906 */
[----:B------:R1:W-:Y:S02]  /*0530*/  @!P0 STG.E desc[UR6][R8.64+0x4], R6 ;  /* 0x0000040608008986 */ /* 0x0003e4000c101906 */
.L_x_6:
[----:B------:R-:W-:Y:S05]  /*0540*/  BSYNC.RECONVERGENT B0 ;  /* 0x0000000000007941 */ /* 0x000fea0003800200 */
.L_x_5:
[----:B------:R-:W2:Y:S01]  /*0550*/  LDG.E R11, desc[UR6][R2.64] ;  /* 0x00000006020b7981 */ /* 0x000ea2000c1e1900 */
[----:B------:R-:W-:Y:S03]  /*0560*/  BSSY.RECONVERGENT B0, `(.L_x_7) ;  /* 0x0000017000007945 */ /* 0x000fe60003800200 */
[----:B-1----:R-:W2:Y:S02]  /*0570*/  LDS.64 R8, [UR4] ;  /* 0x00000004ff087984 */ /* 0x002ea40008000a00 */
[----:B--2---:R-:W-:-:S13]  /*0580*/  ISETP.NE.AND P0, PT, R11, R8, PT ;  /* 0x000000080b00720c */ /* 0x004fda0003f05270 */
[----:B------:R-:W-:Y:S05]  /*0590*/  @P0 BRA `(.L_x_8) ;  /* 0x00000000004c0947 */ /* 0x000fea0003800000 */
[----:B------:R-:W1:Y:S01]  /*05a0*/  S2R R11, SR_LANEID ;  /* 0x00000000000b7919 */ /* 0x000e620000000000 */
[----:B------:R-:W-:Y:S01]  /*05b0*/  VOTEU.ANY UR5, UPT, PT ;  /* 0x0000000000057886 */ /* 0x000fe200038e0100 */
[----:B0-----:R-:W0:Y:S01]  /*05c0*/  LDC.64 R12, c[0x0][0x398] ;  /* 0x0000e600ff0c7b82 */ /* 0x001e220000000a00 */
[----:B------:R-:W1:Y:S08]  /*05d0*/  FLO.U32 R14, UR5 ;  /* 0x00000005000e7d00 */ /* 0x000e7000080e0000 */
[----:B------:R-:W0:Y:S01]  /*05e0*/  POPC R19, UR5 ;  /* 0x0000000500137d09 */ /* 0x000e220008000000 */
[----:B-1----:R-:W-:-:S13]  /*05f0*/  ISETP.EQ.U32.AND P0, PT, R14, R11, PT ;  /* 0x0000000b0e00720c */ /* 0x002fda0003f02070 */
[----:B0-----:R-:W2:Y:S01]  /*0600*/  @P0 ATOMG.E.ADD.STRONG.GPU PT, R13, desc[UR6][R12.64], R19 ;  /* 0x800000130c0d09a8 */ /* 0x001ea200081ef106 */
        /* <DEDUP_REMOVED lines=12> */
.L_x_8:
[----:B------:R-:W-:Y:S05]  /*06d0*/  BSYNC.RECONVERGENT B0 ;  /* 0x0000000000007941 */ /* 0x000fea0003800200 */
.L_x_7:
[----:B------:R-:W2:Y:S01]  /*06e0*/  LDG.E R8, desc[UR6][R2.64] ;  /* 0x0000000602087981 */ /* 0x000ea2000c1e1900 */
[----:B------:R-:W-:Y:S01]  /*06f0*/  VIADD R7, R7, 0x4 ;  /* 0x0000000407077836 */ /* 0x000fe20000000000 */
[----:B------:R-:W-:Y:S04]  /*0700*/  BSSY.RECONVERGENT B0, `(.L_x_9) ;  /* 0x0000017000007945 */ /* 0x000fe80003800200 */
[----:B------:R-:W-:Y:S02]  /*0710*/  ISETP.NE.AND P0, PT, R7, RZ, PT ;  /* 0x000000ff0700720c */ /* 0x000fe40003f05270 */
[----:B--2---:R-:W-:-:S13]  /*0720*/  ISETP.NE.AND P1, PT, R8, R9, PT ;  /* 0x000000090800720c */ /* 0x004fda0003f25270 */
[----:B------:R-:W-:Y:S05]  /*0730*/  @P1 BRA `(.L_x_10) ;  /* 0x00000000004c1947 */ /* 0x000fea0003800000 */
[----:B------:R-:W2:Y:S01]  /*0740*/  S2R R9, SR_LANEID ;  /* 0x0000000000097919 */ /* 0x000ea20000000000 */
[----:B------:R-:W-:Y:S01]  /*0750*/  VOTEU.ANY UR5, UPT, PT ;  /* 0x0000000000057886 */ /* 0x000fe200038e0100 */
[----:B-1----:R-:W1:Y:S01]  /*0760*/  LDC.64 R10, c[0x0][0x398] ;  /* 0x0000e600ff0a7b82 */ /* 0x002e620000000a00 */
[----:B------:R-:W2:Y:S08]  /*0770*/  FLO.U32 R14, UR5 ;  /* 0x00000005000e7d00 */ /* 0x000eb000080e0000 */
[----:B0-----:R-:W1:Y:S01]  /*0780*/  POPC R17, UR5 ;  /* 0x0000000500117d09 */ /* 0x001e620008000000 */
[----:B--2---:R-:W-:-:S13]  /*0790*/  ISETP.EQ.U32.AND P1, PT, R14, R9, PT ;  /* 0x000000090e00720c */ /* 0x004fda0003f22070 */
        /* <DEDUP_REMOVED lines=13> */
.L_x_10:
[----:B------:R-:W-:Y:S05]  /*0870*/  BSYNC.RECONVERGENT B0 ;  /* 0x0000000000007941 */ /* 0x000fea0003800200 */
.L_x_9:
[----:B------:R-:W-:Y:S01]  /*0880*/  UIADD3 UR4, UPT, UPT, UR4, 0x10, URZ ;  /* 0x0000001004047890 */ /* 0x000fe2000fffe0ff */
[----:B------:R-:W-:Y:S01]  /*0890*/  VIADD R6, R6, 0x4 ;  /* 0x0000000406067836 */ /* 0x000fe20000000000 */
[----:B------:R-:W-:Y:S10]  /*08a0*/  @P0 BRA `(.L_x_11) ;  /* 0xfffffff800680947 */ /* 0x000ff4000383ffff */
.L_x_2:
[----:B------:R-:W-:-:S13]  /*08b0*/  ISETP.NE.AND P0, PT, R5, RZ, PT ;  /* 0x000000ff0500720c */ /* 0x000fda0003f05270 */
[----:B------:R-:W-:Y:S05]  /*08c0*/  @!P0 EXIT ;  /* 0x000000000000894d */ /* 0x000fea0003800000 */
[----:B------:R-:W3:Y:S01]  /*08d0*/  S2R R7, SR_CgaCtaId ;  /* 0x0000000000077919 */ /* 0x000ee20000008800 */
[----:B------:R-:W-:Y:S01]  /*08e0*/  MOV R6, 0x400 ;  /* 0x0000040000067802 */ /* 0x000fe20000000f00 */
[----:B-1----:R-:W-:-:S03]  /*08f0*/  IMAD.MOV R10, RZ, RZ, -R5 ;  /* 0x000000ffff0a7224 */ /* 0x002fc600078e0a05 */
[----:B---3--:R-:W-:-:S05]  /*0900*/  LEA R7, R7, R6, 0x18 ;  /* 0x0000000607077211 */ /* 0x008fca00078ec0ff */
[----:B------:R-:W-:-:S07]  /*0910*/  IMAD R5, R4, 0x4, R7 ;  /* 0x0000000404057824 */ /* 0x000fce00078e0207 */
.L_x_14:
[----:B------:R-:W3:Y:S01]  /*0920*/  LDG.E R6, desc[UR6][R2.64] ;  /* 0x0000000602067981 */ /* 0x000ee2000c1e1900 */
[----:B------:R-:W-:Y:S01]  /*0930*/  VIADD R10, R10, 0x1 ;  /* 0x000000010a0a7836 */ /* 0x000fe20000000000 */
[----:B------:R-:W-:Y:S02]  /*0940*/  BSSY.RECONVERGENT B0, `(.L_x_12) ;  /* 0x0000017000007945 */ /* 0x000fe40003800200 */
[----:B------:R-:W3:Y:S02]  /*0950*/  LDS R7, [R5] ;  /* 0x0000000005077984 */ /* 0x000ee40000000800 */
[----:B------:R-:W-:Y:S02]  /*0960*/  ISETP.NE.AND P0, PT, R10, RZ, PT ;  /* 0x000000ff0a00720c */ /* 0x000fe40003f05270 */
[----:B---3--:R-:W-:-:S13]  /*0970*/  ISETP.NE.AND P1, PT, R6, R7, PT ;  /* 0x000000070600720c */ /* 0x008fda0003f25270 */
[----:B------:R-:W-:Y:S05]  /*0980*/  @P1 BRA `(.L_x_13) ;  /* 0x0000000000481947 */ /* 0x000fea0003800000 */
[----:B------:R-:W1:Y:S01]  /*0990*/  S2R R7, SR_LANEID ;  /* 0x0000000000077919 */ /* 0x000e620000000000 */
[----:B------:R-:W-:Y:S01]  /*09a0*/  VOTEU.ANY UR4, UPT, PT ;  /* 0x0000000000047886 */ /* 0x000fe200038e0100 */
[----:B--2---:R-:W2:Y:S01]  /*09b0*/  LDC.64 R8, c[0x0][0x398] ;  /* 0x0000e600ff087b82 */ /* 0x004ea20000000a00 */
[----:B0-----:R-:W1:Y:S08]  /*09c0*/  FLO.U32 R12, UR4 ;  /* 0x00000004000c7d00 */ /* 0x001e7000080e0000 */
[----:B------:R-:W2:Y:S01]  /*09d0*/  POPC R13, UR4 ;  /* 0x00000004000d7d09 */ /* 0x000ea20008000000 */
[----:B-1----:R-:W-:-:S13]  /*09e0*/  ISETP.EQ.U32.AND P1, PT, R12, R7, PT ;  /* 0x000000070c00720c */ /* 0x002fda0003f22070 */
[----:B--2---:R-:W2:Y:S01]  /*09f0*/  @P1 ATOMG.E.ADD.STRONG.GPU PT, R9, desc[UR6][R8.64], R13 ;  /* 0x8000000d080919a8 */ /* 0x004ea200081ef106 */
[----:B------:R-:W0:Y:S02]  /*0a00*/  S2R R14, SR_LTMASK ;  /* 0x00000000000e7919 */ /* 0x000e240000003900 */
[----:B0-----:R-:W-:-:S06]  /*0a10*/  LOP3.LUT R14, R14, UR4, RZ, 0xc0, !PT ;  /* 0x000000040e0e7c12 */ /* 0x001fcc000f8ec0ff */
[----:B------:R-:W0:Y:S01]  /*0a20*/  POPC R14, R14 ;  /* 0x0000000e000e7309 */ /* 0x000e220000000000 */
[----:B--2---:R-:W0:Y:S02]  /*0a30*/  SHFL.IDX PT, R11, R9, R12, 0x1f ;  /* 0x00001f0c090b7589 */ /* 0x004e2400000e0000 */
[----:B0-----:R-:W-:-:S05]  /*0a40*/  IMAD.IADD R11, R11, 0x1, R14 ;  /* 0x000000010b0b7824 */ /* 0x001fca00078e020e */
[----:B------:R-:W-:-:S13]  /*0a50*/  ISETP.GT.AND P1, PT, R11, 0x270f, PT ;  /* 0x0000270f0b00780c */ /* 0x000fda0003f24270 */
[----:B------:R-:W0:Y:S01]  /*0a60*/  @!P1 LDC.64 R6, c[0x0][0x390] ;  /* 0x0000e400ff069b82 */ /* 0x000e220000000a00 */
[----:B------:R-:W-:-:S04]  /*0a70*/  @!P1 IMAD.SHL.U32 R11, R11, 0x2, RZ ;  /* 0x000000020b0b9824 */ /* 0x000fc800078e00ff */
[----:B0-----:R-:W-:-:S05]  /*0a80*/  @!P1 IMAD.WIDE R6, R11, 0x4, R6 ;  /* 0x000000040b069825 */ /* 0x001fca00078e0206 */
[----:B------:R1:W-:Y:S04]  /*0a90*/  @!P1 STG.E desc[UR6][R6.64], R0 ;  /* 0x0000000006009986 */ /* 0x0003e8000c101906 */
[----:B------:R1:W-:Y:S02]  /*0aa0*/  @!P1 STG.E desc[UR6][R6.64+0x4], R4 ;  /* 0x0000040406009986 */ /* 0x0003e4000c101906 */
.L_x_13:
[----:B------:R-:W-:Y:S05]  /*0ab0*/  BSYNC.RECONVERGENT B0 ;  /* 0x0000000000007941 */ /* 0x000fea0003800200 */
.L_x_12:
[----:B------:R-:W-:Y:S02]  /*0ac0*/  VIADD R5, R5, 0x4 ;  /* 0x0000000405057836 */ /* 0x000fe40000000000 */
[----:B-1----:R-:W-:Y:S01]  /*0ad0*/  VIADD R4, R4, 0x1 ;  /* 0x0000000104047836 */ /* 0x002fe20000000000 */
[----:B------:R-:W-:Y:S06]  /*0ae0*/  @P0 BRA `(.L_x_14) ;  /* 0xfffffffc008c0947 */ /* 0x000fec000383ffff */
[----:B------:R-:W-:Y:S05]  /*0af0*/  EXIT ;  /* 0x000000000000794d */ /* 0x000fea0003800000 */
.L_x_15:
[----:B------:R-:W-:-:S00]  /*0b00*/  BRA `(.L_x_15) ;  /* 0xfffffffc00fc7947 */ /* 0x000fc0000383ffff */
[----:B------:R-:W-:-:S00]  /*0b10*/  NOP ;  /* 0x0000000000007918 */ /* 0x000fc00000000000 */
        /* <DEDUP_REMOVED lines=14> */
.L_x_21:


//--------------------- .text._Z17parallelMergeSortPiS_ii --------------------------
	.section	.text._Z17parallelMergeSortPiS_ii,"ax",@progbits
	.align	128
        .global         _Z17parallelMergeSortPiS_ii
        .type           _Z17parallelMergeSortPiS_ii,@function
        .size           _Z17parallelMergeSortPiS_ii,(.L_x_22 - _Z17parallelMergeSortPiS_ii)
        .other          _Z17parallelMergeSortPiS_ii,@"STO_CUDA_ENTRY STV_DEFAULT"
_Z17parallelMergeSortPiS_ii:
.text._Z17parallelMergeSortPiS_ii:
[----:B------:R-:W-:Y:S01]  /*0000*/  LDC R1, c[0x0][0x37c] ;  /* 0x0000df00ff017b82 */ /* 0x000fe20000000800 */
[----:B------:R-:W0:Y:S07]  /*0010*/  S2R R0, SR_TID.X ;  /* 0x0000000000007919 */ /* 0x000e2e0000002100 */
[----:B------:R-:W0:Y:S08]  /*0020*/  S2UR UR4, SR_CTAID.X ;  /* 0x00000000000479c3 */ /* 0x000e300000002500 */
[----:B------:R-:W0:Y:S08]  /*0030*/  LDC R3, c[0x0][0x360] ;  /* 0x0000d800ff037b82 */ /* 0x000e300000000800 */
[----:B------:R-:W1:Y:S01]  /*0040*/  LDC.64 R8, c[0x0][0x390] ;  /* 0x0000e400ff087b82 */ /* 0x000e620000000a00 */
[----:B0-----:R-:W-:-:S04]  /*0050*/  IMAD R0, R3, UR4, R0 ;  /* 0x0000000403007c24 */ /* 0x001fc8000f8e0200 */
[----:B-1----:R-:W-:-:S05]  /*0060*/  IMAD R3, R0, R9, RZ ;  /* 0x0000000900037224 */ /* 0x002fca00078e02ff */
[----:B------:R-:W-:-:S13]  /*0070*/  ISETP.GE.AND P0, PT, R3, R8, PT ;  /* 0x000000080300720c */ /* 0x000fda0003f06270 */
[----:B------:R-:W-:Y:S05]  /*0080*/  @P0 EXIT ;  /* 0x000000000000094d */ /* 0x000fea0003800000 */
[----:B------:R-:W-:Y:S01]  /*0090*/  IMAD.MOV.U32 R11, RZ, RZ, R3 ;  /* 0x000000ffff0b7224 */ /* 0x000fe200078e0003 */
[C---:B------:R-:W-:Y:S02]  /*00a0*/  LEA.HI R0, R9.reuse, R9, RZ, 0x1 ;  /* 0x0000000909007211 */ /* 0x040fe400078f08ff */
[----:B------:R-:W-:Y:S02]  /*00b0*/  ISETP.LT.AND P1, PT, R9, 0x2, PT ;  /* 0x000000020900780c */ /* 0x000fe40003f21270 */
[----:B------:R-:W-:Y:S02]  /*00c0*/  LEA.HI.SX32 R7, R0, R11, 0x1f ;  /* 0x0000000b00077211 */ /* 0x000fe400078ffaff */
[----:B------:R-:W-:-:S04]  /*00d0*/  VIADDMNMX R12, R11, R9, R8, PT ;  /* 0x000000090b0c7246 */ /* 0x000fc80003800108 */
[----:B------:R-:W-:-:S13]  /*00e0*/  ISETP.GE.AND P0, PT, R7, R12, PT ;  /* 0x0000000c0700720c */ /* 0x000fda0003f06270 */
[----:B------:R-:W-:Y:S05]  /*00f0*/  @P0 EXIT P1 ;  /* 0x000000000000094d */ /* 0x000fea0000800000 */
[----:B------:R-:W0:Y:S01]  /*0100*/  LDC.64 R2, c[0x0][0x380] ;  /* 0x0000e000ff027b82 */ /* 0x000e220000000a00 */
[----:B------:R-:W-:Y:S01]  /*0110*/  VIMNMX R10, PT, PT, R7, R8, PT ;  /* 0x00000008070a7248 */ /* 0x000fe20003fe0100 */
[----:B------:R-:W1:Y:S01]  /*0120*/  LDCU.64 UR4, c[0x0][0x358] ;  /* 0x00006b00ff0477ac */ /* 0x000e620008000a00 */
[----:B------:R-:W-:-:S03]  /*0130*/  MOV R15, R11 ;  /* 0x0000000b000f7202 */ /* 0x000fc60000000f00 */
[----:B------:R-:W-:Y:S02]  /*0140*/  IMAD.MOV.U32 R13, RZ, RZ, R10 ;  /* 0x000000ffff0d7224 */ /* 0x000fe400078e000a */
[----:B------:R-:W2:Y:S05]  /*0150*/  LDC.64 R4, c[0x0][0x388] ;  /* 0x0000e200ff047b82 */ /* 0x000eaa0000000a00 */
.L_x_18:
[----:B------:R-:W-:Y:S01]  /*0160*/  ISETP.NE.AND P0, PT, R13, R12, PT ;  /* 0x0000000c0d00720c */ /* 0x000fe20003f05270 */
[----:B------:R-:W-:-:S12]  /*0170*/  BSSY.RECONVERGENT B0, `(.L_x_16) ;  /* 0x0000017000007945 */ /* 0x000fd80003800200 */
[----:B---3--:R-:W3:Y:S01]  /*0180*/  @!P0 LDC.64 R6, c[0x0][0x380] ;  /* 0x0000e000ff068b82 */ /* 0x008ee20000000a00 */
[C---:B------:R-:W-:Y:S02]  /*0190*/  @!P0 VIADD R0, R11.reuse, 0x1 ;  /* 0x000000010b008836 */ /* 0x040fe40000000000 */
[----:B------:R-:W-:Y:S02]  /*01a0*/  @!P0 IMAD.MOV.U32 R13, RZ, RZ, R12 ;  /* 0x000000ffff0d8224 */ /* 0x000fe400078e000c */
[----:B---3--:R-:W-:Y:S01]  /*01b0*/  @!P0 IMAD.WIDE R6, R11, 0x4, R6 ;  /* 0x000000040b068825 */ /* 0x008fe200078e0206 */
[----:B------:R-:W-:Y:S01]  /*01c0*/  @!P0 MOV R11, R0 ;  /* 0x00000000000b8202 */ /* 0x000fe20000000f00 */
[----:B------:R-:W-:Y:S06]  /*01d0*/  @!P0 BRA `(.L_x_17) ;  /* 0x0000000000408947 */ /* 0x000fec0003800000 */
[----:B------:R-:W-:-:S13]  /*01e0*/  ISETP.NE.AND P0, PT, R11, R10, PT ;  /* 0x0000000a0b00720c */ /* 0x000fda0003f05270 */
[----:B------:R-:W3:Y:S01]  /*01f0*/  @!P0 LDC.64 R6, c[0x0][0x380] ;  /* 0x0000e000ff068b82 */ /* 0x000ee20000000a00 */
[C---:B------:R-:W-:Y:S01]  /*0200*/  @!P0 VIADD R0, R13.reuse, 0x1 ;  /* 0x000000010d008836 */ /* 0x040fe20000000000 */
[----:B------:R-:W-:Y:S01]  /*0210*/  @!P0 MOV R11, R10 ;  /* 0x0000000a000b8202 */ /* 0x000fe20000000f00 */
[----:B---3--:R-:W-:-:S04]  /*0220*/  @!P0 IMAD.WIDE R6, R13, 0x4, R6 ;  /* 0x000000040d068825 */ /* 0x008fc800078e0206 */
[----:B------:R-:W-:Y:S01]  /*0230*/  @!P0 IMAD.MOV.U32 R13, RZ, RZ, R0 ;  /* 0x000000ffff0d8224 */ /* 0x000fe200078e0000 */
[----:B------:R-:W-:Y:S06]  /*0240*/  @!P0 BRA `(.L_x_17) ;  /* 0x0000000000248947 */ /* 0x000fec0003800000 */
[----:B0-----:R-:W-:-:S04]  /*0250*/  IMAD.WIDE R6, R11, 0x4, R2 ;  /* 0x000000040b067825 */ /* 0x001fc800078e0202 */
[----:B------:R-:W-:Y:S01]  /*0260*/  IMAD.WIDE R8, R13, 0x4, R2 ;  /* 0x000000040d087825 */ /* 0x000fe200078e0202 */
[----:B-1----:R-:W3:Y:S04]  /*0270*/  LDG.E R0, desc[UR4][R6.64] ;  /* 0x0000000406007981 */ /* 0x002ee8000c1e1900 */
[----:B------:R-:W3:Y:S02]  /*0280*/  LDG.E R17, desc[UR4][R8.64] ;  /* 0x0000000408117981 */ /* 0x000ee4000c1e1900 */
[----:B---3--:R-:W-:-:S13]  /*0290*/  ISETP.GE.AND P0, PT, R0, R17, PT ;  /* 0x000000110000720c */ /* 0x008fda0003f06270 */
[----:B------:R-:W-:Y:S01]  /*02a0*/  @P0 MOV R6, R8 ;  /* 0x0000000800060202 */ /* 0x000fe20000000f00 */
[----:B------:R-:W-:Y:S01]  /*02b0*/  @P0 IMAD.MOV.U32 R7, RZ, RZ, R9 ;  /* 0x000000ffff070224 */ /* 0x000fe200078e0009 */
[----:B------:R-:W-:Y:S01]  /*02c0*/  @!P0 IADD3 R11, PT, PT, R11, 0x1, RZ ;  /* 0x000000010b0b8810 */ /* 0x000fe20007ffe0ff */
[----:B------:R-:W-:-:S07]  /*02d0*/  @P0 VIADD R13, R13, 0x1 ;  /* 0x000000010d0d0836 */ /* 0x000fce0000000000 */
.L_x_17:
[----:B-1----:R-:W-:Y:S05]  /*02e0*/  BSYNC.RECONVERGENT B0 ;  /* 0x0000000000007941 */ /* 0x002fea0003800200 */
.L_x_16:
[----:B------:R-:W3:Y:S01]  /*02f0*/  LDG.E R7, desc[UR4][R6.64] ;  /* 0x0000000406077981 */ /* 0x000ee2000c1e1900 */
[----:B--2---:R-:W-:Y:S01]  /*0300*/  IMAD.WIDE R8, R15, 0x4, R4 ;  /* 0x000000040f087825 */ /* 0x004fe200078e0204 */
[----:B------:R-:W-:Y:S02]  /*0310*/  ISETP.GE.AND P0, PT, R13, R12, PT ;  /* 0x0000000c0d00720c */ /* 0x000fe40003f06270 */
[----:B------:R-:W-:Y:S02]  /*0320*/  IADD3 R15, PT, PT, R15, 0x1, RZ ;  /* 0x000000010f0f7810 */ /* 0x000fe40007ffe0ff */
[----:B------:R-:W-:Y:S01]  /*0330*/  ISETP.LT.OR P0, PT, R11, R10, !P0 ;  /* 0x0000000a0b00720c */ /* 0x000fe20004701670 */
[----:B---3--:R3:W-:-:S12]  /*0340*/  STG.E desc[UR4][R8.64], R7 ;  /* 0x0000000708007986 */ /* 0x0087d8000c101904 */
[----:B------:R-:W-:Y:S05]  /*0350*/  @P0 BRA `(.L_x_18) ;  /* 0xfffffffc00800947 */ /* 0x000fea000383ffff */
[----:B------:R-:W-:Y:S05]  /*0360*/  EXIT ;  /* 0x000000000000794d */ /* 0x000fea0003800000 */
.L_x_19:
        /* <DEDUP_REMOVED lines=9> */
.L_x_22:


//--------------------- .text._Z20parallelLinearSearchPiiS_S_i --------------------------
	.section	.text._Z20parallelLinearSearchPiiS_S_i,"ax",@progbits
	.align	128
        .global         _Z20parallelLinearSearchPiiS_S_i
        .type           _Z20parallelLinearSearchPiiS_S_i,@function
        .size           _Z20parallelLinearSearchPiiS_S_i,(.L_x_23 - _Z20parallelLinearSearchPiiS_S_i)
        .other          _Z20parallelLinearSearchPiiS_S_i,@"STO_CUDA_ENTRY STV_DEFAULT"
_Z20parallelLinearSearchPiiS_S_i:
.text._Z20parallelLinearSearchPiiS_S_i:
[----:B------:R-:W-:Y:S01]  /*0000*/  LDC R1, c[0x0][0x37c] ;  /* 0x0000df00ff017b82 */ /* 0x000fe20000000800 */
[----:B------:R-:W0:Y:S01]  /*0010*/  S2R R0, SR_TID.X ;  /* 0x0000000000007919 */ /* 0x000e220000002100 */
[----:B------:R-:W0:Y:S06]  /*0020*/  LDCU UR8, c[0x0][0x388] ;  /* 0x00007100ff0877ac */ /* 0x000e2c0008000800 */
[----:B------:R-:W1:Y:S01]  /*0030*/  S2UR UR4, SR_CTAID.X ;  /* 0x00000000000479c3 */ /* 0x000e620000002500 */
[----:B------:R-:W2:Y:S07]  /*0040*/  LDCU.64 UR6, c[0x0][0x358] ;  /* 0x00006b00ff0677ac */ /* 0x000eae0008000a00 */
[----:B------:R-:W1:Y:S01]  /*0050*/  LDC R5, c[0x0][0x360] ;  /* 0x0000d800ff057b82 */ /* 0x000e620000000800 */
[----:B0-----:R-:W-:Y:S01]  /*0060*/  ISETP.GE.U32.AND P0, PT, R0, UR8, PT ;  /* 0x0000000800007c0c */ /* 0x001fe2000bf06070 */
[----:B-1----:R-:W-:-:S12]  /*0070*/  IMAD R5, R5, UR4, R0 ;  /* 0x0000000405057c24 */ /* 0x002fd8000f8e0200 */
[----:B------:R-:W0:Y:S02]  /*0080*/  @!P0 LDC.64 R2, c[0x0][0x380] ;  /* 0x0000e000ff028b82 */ /* 0x000e240000000a00 */
[----:B0-----:R-:W-:-:S06]  /*0090*/  @!P0 IMAD.WIDE R2, R5, 0x4, R2 ;  /* 0x0000000405028825 */ /* 0x001fcc00078e0202 */
[----:B--2---:R-:W2:Y:S01]  /*00a0*/  @!P0 LDG.E R3, desc[UR6][R2.64] ;  /* 0x0000000602038981 */ /* 0x004ea2000c1e1900 */
[----:B------:R-:W0:Y:S01]  /*00b0*/  S2UR UR5, SR_CgaCtaId ;  /* 0x00000000000579c3 */ /* 0x000e220000008800 */
[----:B------:R-:W-:Y:S01]  /*00c0*/  UMOV UR4, 0x400 ;  /* 0x0000040000047882 */ /* 0x000fe20000000000 */
[----:B------:R-:W-:Y:S01]  /*00d0*/  ISETP.GE.AND P1, PT, R5, UR8, PT ;  /* 0x0000000805007c0c */ /* 0x000fe2000bf26270 */
[----:B0-----:R-:W-:-:S06]  /*00e0*/  ULEA UR4, UR5, UR4, 0x18 ;  /* 0x0000000405047291 */ /* 0x001fcc000f8ec0ff */
[----:B------:R-:W-:-:S05]  /*00f0*/  LEA R0, R0, UR4, 0x2 ;  /* 0x0000000400007c11 */ /* 0x000fca000f8e10ff */
[----:B--2---:R0:W-:Y:S01]  /*0100*/  @!P0 STS [R0], R3 ;  /* 0x0000000300008388 */ /* 0x0041e20000000800 */
[----:B------:R-:W-:Y:S06]  /*0110*/  BAR.SYNC.DEFER_BLOCKING 0x0 ;  /* 0x0000000000007b1d */ /* 0x000fec0000010000 */
[----:B------:R-:W-:Y:S05]  /*0120*/  @P1 EXIT ;  /* 0x000000000000194d */ /* 0x000fea0003800000 */
[----:B0-----:R-:W0:Y:S01]  /*0130*/  LDS R0, [R0] ;  /* 0x0000000000007984 */ /* 0x001e220000000800 */
[----:B------:R-:W0:Y:S02]  /*0140*/  LDCU UR4, c[0x0][0x3a0] ;  /* 0x00007400ff0477ac */ /* 0x000e240008000800 */
[----:B0-----:R-:W-:-:S13]  /*0150*/  ISETP.NE.AND P0, PT, R0, UR4, PT ;  /* 0x0000000400007c0c */ /* 0x001fda000bf05270 */
[----:B------:R-:W-:Y:S05]  /*0160*/  @P0 EXIT ;  /* 0x000000000000094d */ /* 0x000fea0003800000 */
        /* <DEDUP_REMOVED lines=8> */
[----:B0-----:R-:W-:-:S06]  /*01f0*/  LOP3.LUT R4, R4, UR4, RZ, 0xc0, !PT ;  /* 0x0000000404047c12 */ /* 0x001fcc000f8ec0ff */
[----:B------:R-:W0:Y:S01]  /*0200*/  POPC R4, R4 ;  /* 0x0000000400047309 */ /* 0x000e220000000000 */
[----:B--2---:R-:W0:Y:S02]  /*0210*/  SHFL.IDX PT, R7, R3, R0, 0x1f ;  /* 0x00001f0003077589 */ /* 0x004e2400000e0000 */
[----:B0-----:R-:W-:-:S05]  /*0220*/  IMAD.IADD R7, R7, 0x1, R4 ;  /* 0x0000000107077824 */ /* 0x001fca00078e0204 */
[----:B------:R-:W-:-:S13]  /*0230*/  ISETP.GT.AND P0, PT, R7, 0x63, PT ;  /* 0x000000630700780c */ /* 0x000fda0003f04270 */
[----:B------:R-:W-:Y:S05]  /*0240*/  @P0 EXIT ;  /* 0x000000000000094d */ /* 0x000fea0003800000 */
[----:B------:R-:W0:Y:S02]  /*0250*/  LDC.64 R2, c[0x0][0x390] ;  /* 0x0000e400ff027b82 */ /* 0x000e240000000a00 */
[----:B0-----:R-:W-:-:S05]  /*0260*/  IMAD.WIDE R2, R7, 0x4, R2 ;  /* 0x0000000407027825 */ /* 0x001fca00078e0202 */
[----:B------:R-:W-:Y:S01]  /*0270*/  STG.E desc[UR6][R2.64], R5 ;  /* 0x0000000502007986 */ /* 0x000fe2000c101906 */
[----:B------:R-:W-:Y:S05]  /*0280*/  EXIT ;  /* 0x000000000000794d */ /* 0x000fea0003800000 */
.L_x_20:
        /* <DEDUP_REMOVED lines=15> */
.L_x_23:


//--------------------- .nv.shared._Z17parallelInnerJoinPiS_S_S_ii --------------------------
	.section	.nv.shared._Z17parallelInnerJoinPiS_S_S_ii,"aw",@nobits
	.sectionflags	@""
	.align	4
.nv.shared._Z17parallelInnerJoinPiS_S_S_ii:
	.zero		2048


//--------------------- .nv.shared.reserved.0     --------------------------
	.section	.nv.shared.reserved.0,"aw",@nobits
	.weak		__nv_reservedSMEM_offset_0_alias
	.size		__nv_reservedSMEM_offset_0_alias, 0, 64
	.other		__nv_reservedSMEM_offset_0_alias,@"STO_CUDA_RESERVED_SHARED STV_DEFAULT"
__nv_reservedSMEM_offset_0_alias:
	.zero		0
	.zero		64


//--------------------- .nv.shared._Z20parallelLinearSearchPiiS_S_i --------------------------
	.section	.nv.shared._Z20parallelLinearSearchPiiS_S_i,"aw",@nobits
	.sectionflags	@""
	.align	4
.nv.shared._Z20parallelLinearSearchPiiS_S_i:
	.zero		2048


//--------------------- .nv.constant0._Z17parallelInnerJoinPiS_S_S_ii --------------------------
	.section	.nv.constant0._Z17parallelInnerJoinPiS_S_S_ii,"a",@progbits
	.sectionflags	@""
	.align	4
.nv.constant0._Z17parallelInnerJoinPiS_S_S_ii:
	.zero		936


//--------------------- .nv.constant0._Z17parallelMergeSortPiS_ii --------------------------
	.section	.nv.constant0._Z17parallelMergeSortPiS_ii,"a",@progbits
	.sectionflags	@""
	.align	4
.nv.constant0._Z17parallelMergeSortPiS_ii:
	.zero		920


//--------------------- .nv.constant0._Z20parallelLinearSearchPiiS_S_i --------------------------
	.section	.nv.constant0._Z20parallelLinearSearchPiiS_S_i,"a",@progbits
	.sectionflags	@""
	.align	4
.nv.constant0._Z20parallelLinearSearchPiiS_S_i:
	.zero		932


//--------------------- SYMBOLS --------------------------

	.type		.nv.reservedSmem.offset0,@object
	.size		.nv.reservedSmem.offset0,0x4
	.type		.nv.reservedSmem.cap,@object
	.size		.nv.reservedSmem.cap,0x4
